//
// Generated by NVIDIA NVVM Compiler
//
// Compiler Build ID: CL-36424714
// Cuda compilation tools, release 13.0, V13.0.88
// Based on NVVM 20.0.0
//

.version 9.0
.target sm_100
.address_size 64

	// .globl	_Z7add_onePc

.visible .entry _Z7add_onePc(
	.param .u64 .ptr .align 1 _Z7add_onePc_param_0
)
{
	.reg .b16 	%rs<3>;
	.reg .b32 	%r<5>;
	.reg .b64 	%rd<5>;

	ld.param.u64 	%rd1, [_Z7add_onePc_param_0];
	cvta.to.global.u64 	%rd2, %rd1;
	mov.u32 	%r1, %ctaid.x;
	mov.u32 	%r2, %ntid.x;
	mov.u32 	%r3, %tid.x;
	mad.lo.s32 	%r4, %r1, %r2, %r3;
	cvt.s64.s32 	%rd3, %r4;
	add.s64 	%rd4, %rd2, %rd3;
	ld.global.u8 	%rs1, [%rd4];
	add.s16 	%rs2, %rs1, 1;
	st.global.u8 	[%rd4], %rs2;
	ret;

}


// ===== COMPILED SASS (sm_100) =====

	.target	sm_100

	.elftype	@"ET_EXEC"


//--------------------- .note.nv.tkinfo           --------------------------
	.section	.note.nv.tkinfo,"",@"SHT_NOTE"
	.sectionflags	@"SHF_NOTE_NV_TKINFO"
	.tkinfo
        /*0018*/ 	.word	0x00000002
        /*0030*/ 	.string	""
        /*0030*/ 	.string	"ptxas"
        /*0030*/ 	.string	"Cuda compilation tools, release 13.0, V13.0.88"
        /*0030*/ 	.string	"Build cuda_13.0.r13.0/compiler.36424714_0"
        /*0030*/ 	.string	"-arch sm_100 -m 64 "



//--------------------- .note.nv.cuinfo           --------------------------
	.section	.note.nv.cuinfo,"",@"SHT_NOTE"
	.sectionflags	@"SHF_NOTE_NV_CUINFO"
        /*0018*/ 	.short	0x0002
        /*001a*/ 	.short	0x0064
        /*001c*/ 	.short	0x0082
	.zero		2


//--------------------- .nv.info                  --------------------------
	.section	.nv.info,"",@"SHT_CUDA_INFO"
	.align	4


	//----- nvinfo : EIATTR_REGCOUNT
	.align		4
        /*0000*/ 	.byte	0x04, 0x2f
        /*0002*/ 	.short	(.L_1 - .L_0)
	.align		4
.L_0:
        /*0004*/ 	.word	index@(_Z7add_onePc)
        /*0008*/ 	.word	0x00000008


	//----- nvinfo : EIATTR_FRAME_SIZE
	.align		4
.L_1:
        /*000c*/ 	.byte	0x04, 0x11
        /*000e*/ 	.short	(.L_3 - .L_2)
	.align		4
.L_2:
        /*0010*/ 	.word	index@(_Z7add_onePc)
        /*0014*/ 	.word	0x00000000


	//----- nvinfo : EIATTR_MIN_STACK_SIZE
	.align		4
.L_3:
        /*0018*/ 	.byte	0x04, 0x12
        /*001a*/ 	.short	(.L_5 - .L_4)
	.align		4
.L_4:
        /*001c*/ 	.word	index@(_Z7add_onePc)
        /*0020*/ 	.word	0x00000000
.L_5:


//--------------------- .nv.compat                --------------------------
	.section	.nv.compat,"",@"SHT_CUDA_COMPAT_INFO"
	.align	4
        /*0000*/ 	.byte	0x02, 0x09, 0x00, 0x00, 0x02, 0x02, 0x01, 0x00, 0x02, 0x05, 0x05, 0x00, 0x03, 0x07, 0x01, 0x01
        /*0010*/ 	.byte	0x02, 0x03, 0x00, 0x00, 0x02, 0x06, 0x01, 0x00, 0x04, 0x0b, 0x08, 0x00, 0x09, 0x00, 0x00, 0x00
        /*0020*/ 	.byte	0x00, 0x00, 0x00, 0x00


//--------------------- .nv.info._Z7add_onePc     --------------------------
	.section	.nv.info._Z7add_onePc,"",@"SHT_CUDA_INFO"
	.sectionflags	@""
	.align	4


	//----- nvinfo : EIATTR_CUDA_API_VERSION
	.align		4
        /*0000*/ 	.byte	0x04, 0x37
        /*0002*/ 	.short	(.L_7 - .L_6)
.L_6:
        /*0004*/ 	.word	0x00000082


	//----- nvinfo : EIATTR_KPARAM_INFO
	.align		4
.L_7:
        /*0008*/ 	.byte	0x04, 0x17
        /*000a*/ 	.short	(.L_9 - .L_8)
.L_8:
        /*000c*/ 	.word	0x00000000
        /*0010*/ 	.short	0x0000
        /*0012*/ 	.short	0x0000
        /*0014*/ 	.byte	0x00, 0xf5, 0x21, 0x00


	//----- nvinfo : EIATTR_SPARSE_MMA_MASK
	.align		4
.L_9:
        /*0018*/ 	.byte	0x03, 0x50
        /*001a*/ 	.short	0x0000


	//----- nvinfo : EIATTR_MAXREG_COUNT
	.align		4
        /*001c*/ 	.byte	0x03, 0x1b
        /*001e*/ 	.short	0x00ff


	//----- nvinfo : EIATTR_MERCURY_ISA_VERSION
	.align		4
        /*0020*/ 	.byte	0x03, 0x5f
        /*0022*/ 	.short	0x0101


	//----- nvinfo : EIATTR_VRC_CTA_INIT_COUNT
	.align		4
        /*0024*/ 	.byte	0x02, 0x4a
	.zero		1
	.zero		1


	//----- nvinfo : EIATTR_EXIT_INSTR_OFFSETS
	.align		4
        /*0028*/ 	.byte	0x04, 0x1c
        /*002a*/ 	.short	(.L_11 - .L_10)


	//   ....[0]....
.L_10:
        /*002c*/ 	.word	0x000000c0


	//----- nvinfo : EIATTR_CBANK_PARAM_SIZE
	.align		4
.L_11:
        /*0030*/ 	.byte	0x03, 0x19
        /*0032*/ 	.short	0x0008


	//----- nvinfo : EIATTR_PARAM_CBANK
	.align		4
        /*0034*/ 	.byte	0x04, 0x0a
        /*0036*/ 	.short	(.L_13 - .L_12)
	.align		4
.L_12:
        /*0038*/ 	.word	index@(.nv.constant0._Z7add_onePc)
        /*003c*/ 	.short	0x0380
        /*003e*/ 	.short	0x0008


	//----- nvinfo : EIATTR_SW_WAR
	.align		4
.L_13:
        /*0040*/ 	.byte	0x04, 0x36
        /*0042*/ 	.short	(.L_15 - .L_14)
.L_14:
        /*0044*/ 	.word	0x00000008
.L_15:


//--------------------- .nv.callgraph             --------------------------
	.section	.nv.callgraph,"",@"SHT_CUDA_CALLGRAPH"
	.align	4
	.sectionentsize	8
	.align		4
        /*0000*/ 	.word	0x00000000
	.align		4
        /*0004*/ 	.word	0xffffffff
	.align		4
        /*0008*/ 	.word	0x00000000
	.align		4
        /*000c*/ 	.word	0xfffffffe
	.align		4
        /*0010*/ 	.word	0x00000000
	.align		4
        /*0014*/ 	.word	0xfffffffd
	.align		4
        /*0018*/ 	.word	0x00000000
	.align		4
        /*001c*/ 	.word	0xfffffffc


//--------------------- .text._Z7add_onePc        --------------------------
	.section	.text._Z7add_onePc,"ax",@progbits
	.align	128
        .global         _Z7add_onePc
        .type           _Z7add_onePc,@function
        .size           _Z7add_onePc,(.L_x_1 - _Z7add_onePc)
        .other          _Z7add_onePc,@"STO_CUDA_ENTRY STV_DEFAULT"
_Z7add_onePc:
.text._Z7add_onePc:
[----:B------:R-:W-:Y:S01]  /*0000*/  LDC R1, c[0x0][0x37c] ;  /* 0x0000df00ff017b82 */ /* 0x000fe20000000800 */
[----:B------:R-:W0:Y:S07]  /*0010*/  S2R R3, SR_TID.X ;  /* 0x0000000000037919 */ /* 0x000e2e0000002100 */
[----:B------:R-:W0:Y:S01]  /*0020*/  S2UR UR6, SR_CTAID.X ;  /* 0x00000000000679c3 */ /* 0x000e220000002500 */
[----:B------:R-:W1:Y:S01]  /*0030*/  LDCU.64 UR8, c[0x0][0x380] ;  /* 0x00007000ff0877ac */ /* 0x000e620008000a00 */
[----:B------:R-:W2:Y:S06]  /*0040*/  LDCU.64 UR4, c[0x0][0x358] ;  /* 0x00006b00ff0477ac */ /* 0x000eac0008000a00 */
[----:B------:R-:W0:Y:S02]  /*0050*/  LDC R0, c[0x0][0x360] ;  /* 0x0000d800ff007b82 */ /* 0x000e240000000800 */
[----:B0-----:R-:W-:-:S05]  /*0060*/  IMAD R0, R0, UR6, R3 ;  /* 0x0000000600007c24 */ /* 0x001fca000f8e0203 */
[----:B-1----:R-:W-:-:S04]  /*0070*/  IADD3 R2, P0, PT, R0, UR8, RZ ;  /* 0x0000000800027c10 */ /* 0x002fc8000ff1e0ff */
[----:B------:R-:W-:-:S05]  /*0080*/  LEA.HI.X.SX32 R3, R0, UR9, 0x1, P0 ;  /* 0x0000000900037c11 */ /* 0x000fca00080f0eff */
[----:B--2---:R-:W2:Y:S02]  /*0090*/  LDG.E.U8 R0, desc[UR4][R2.64] ;  /* 0x0000000402007981 */ /* 0x004ea4000c1e1100 */
[----:B--2---:R-:W-:-:S05]  /*00a0*/  IADD3 R5, PT, PT, R0, 0x1, RZ ;  /* 0x0000000100057810 */ /* 0x004fca0007ffe0ff */
[----:B------:R-:W-:Y:S01]  /*00b0*/  STG.E.U8 desc[UR4][R2.64], R5 ;  /* 0x0000000502007986 */ /* 0x000fe2000c101104 */
[----:B------:R-:W-:Y:S05]  /*00c0*/  EXIT ;  /* 0x000000000000794d */ /* 0x000fea0003800000 */
.L_x_0:
[----:B------:R-:W-:-:S00]  /*00d0*/  BRA `(.L_x_0) ;  /* 0xfffffffc00fc7947 */ /* 0x000fc0000383ffff */
[----:B------:R-:W-:-:S00]  /*00e0*/  NOP ;  /* 0x0000000000007918 */ /* 0x000fc00000000000 */
        /* <DEDUP_REMOVED lines=9> */
.L_x_1:


//--------------------- .nv.shared.reserved.0     --------------------------
	.section	.nv.shared.reserved.0,"aw",@nobits
	.weak		__nv_reservedSMEM_offset_0_alias
	.size		__nv_reservedSMEM_offset_0_alias, 0, 64
	.other		__nv_reservedSMEM_offset_0_alias,@"STO_CUDA_RESERVED_SHARED STV_DEFAULT"
__nv_reservedSMEM_offset_0_alias:
	.zero		0
	.zero		64


//--------------------- .nv.constant0._Z7add_onePc --------------------------
	.section	.nv.constant0._Z7add_onePc,"a",@progbits
	.sectionflags	@""
	.align	4
.nv.constant0._Z7add_onePc:
	.zero		904


//--------------------- SYMBOLS --------------------------

	.type		.nv.reservedSmem.offset0,@object
	.size		.nv.reservedSmem.offset0,0x4
